	.headerflags	@"EF_CUDA_TEXMODE_UNIFIED EF_CUDA_64BIT_ADDRESS EF_CUDA_ACCELERATORS EF_CUDA_SM90 EF_CUDA_VIRTUAL_SM(EF_CUDA_SM90)"
	.elftype	@"ET_EXEC"


//--------------------- .nv.info                  --------------------------
	.section	.nv.info,"",@"SHT_CUDA_INFO"
	.align	4


	//----- nvinfo : EIATTR_REGCOUNT
	.align		4
        /*0000*/ 	.byte	0x04, 0x2f
        /*0002*/ 	.short	(.L_3 - .L_2)
	.align		4
.L_2:
        /*0004*/ 	.word	index@(triton_poi_fused__native_batch_norm_legit_no_training_hardtanh_9)
        /*0008*/ 	.word	0x00000017


	//----- nvinfo : EIATTR_MIN_STACK_SIZE
	.align		4
.L_3:
        /*000c*/ 	.byte	0x04, 0x12
        /*000e*/ 	.short	(.L_5 - .L_4)
	.align		4
.L_4:
        /*0010*/ 	.word	index@(triton_poi_fused__native_batch_norm_legit_no_training_hardtanh_9)
        /*0014*/ 	.word	0x00000000


	//----- nvinfo : EIATTR_FRAME_SIZE
	.align		4
.L_5:
        /*0018*/ 	.byte	0x04, 0x11
        /*001a*/ 	.short	(.L_7 - .L_6)
	.align		4
.L_6:
        /*001c*/ 	.word	index@(triton_poi_fused__native_batch_norm_legit_no_training_hardtanh_9)
        /*0020*/ 	.word	0x00000000


	//----- nvinfo : EIATTR_MIN_STACK_SIZE
	.align		4
.L_7:
        /*0024*/ 	.byte	0x04, 0x12
        /*0026*/ 	.short	(.L_9 - .L_8)
	.align		4
.L_8:
        /*0028*/ 	.word	index@(triton_poi_fused__native_batch_norm_legit_no_training_hardtanh_9)
        /*002c*/ 	.word	0x00000000
.L_9:


//--------------------- .nv.info.triton_poi_fused__native_batch_norm_legit_no_training_hardtanh_9 --------------------------
	.section	.nv.info.triton_poi_fused__native_batch_norm_legit_no_training_hardtanh_9,"",@"SHT_CUDA_INFO"
	.sectionflags	@""
	.align	4


	//----- nvinfo : EIATTR_CUDA_API_VERSION
	.align		4
        /*0000*/ 	.byte	0x04, 0x37
        /*0002*/ 	.short	(.L_11 - .L_10)
.L_10:
        /*0004*/ 	.word	0x0000007c


	//----- nvinfo : EIATTR_KPARAM_INFO
	.align		4
.L_11:
        /*0008*/ 	.byte	0x04, 0x17
        /*000a*/ 	.short	(.L_13 - .L_12)
.L_12:
        /*000c*/ 	.word	0x00000000
        /*0010*/ 	.short	0x0006
        /*0012*/ 	.short	0x0030
        /*0014*/ 	.byte	0x00, 0xf0, 0x11, 0x00


	//----- nvinfo : EIATTR_KPARAM_INFO
	.align		4
.L_13:
        /*0018*/ 	.byte	0x04, 0x17
        /*001a*/ 	.short	(.L_15 - .L_14)
.L_14:
        /*001c*/ 	.word	0x00000000
        /*0020*/ 	.short	0x0005
        /*0022*/ 	.short	0x0028
        /*0024*/ 	.byte	0x00, 0xf4, 0x21, 0x00


	//----- nvinfo : EIATTR_KPARAM_INFO
	.align		4
.L_15:
        /*0028*/ 	.byte	0x04, 0x17
        /*002a*/ 	.short	(.L_17 - .L_16)
.L_16:
        /*002c*/ 	.word	0x00000000
        /*0030*/ 	.short	0x0004
        /*0032*/ 	.short	0x0020
        /*0034*/ 	.byte	0x00, 0xf4, 0x21, 0x00


	//----- nvinfo : EIATTR_KPARAM_INFO
	.align		4
.L_17:
        /*0038*/ 	.byte	0x04, 0x17
        /*003a*/ 	.short	(.L_19 - .L_18)
.L_18:
        /*003c*/ 	.word	0x00000000
        /*0040*/ 	.short	0x0003
        /*0042*/ 	.short	0x0018
        /*0044*/ 	.byte	0x00, 0xf4, 0x21, 0x00


	//----- nvinfo : EIATTR_KPARAM_INFO
	.align		4
.L_19:
        /*0048*/ 	.byte	0x04, 0x17
        /*004a*/ 	.short	(.L_21 - .L_20)
.L_20:
        /*004c*/ 	.word	0x00000000
        /*0050*/ 	.short	0x0002
        /*0052*/ 	.short	0x0010
        /*0054*/ 	.byte	0x00, 0xf4, 0x21, 0x00


	//----- nvinfo : EIATTR_KPARAM_INFO
	.align		4
.L_21:
        /*0058*/ 	.byte	0x04, 0x17
        /*005a*/ 	.short	(.L_23 - .L_22)
.L_22:
        /*005c*/ 	.word	0x00000000
        /*0060*/ 	.short	0x0001
        /*0062*/ 	.short	0x0008
        /*0064*/ 	.byte	0x00, 0xf4, 0x21, 0x00


	//----- nvinfo : EIATTR_KPARAM_INFO
	.align		4
.L_23:
        /*0068*/ 	.byte	0x04, 0x17
        /*006a*/ 	.short	(.L_25 - .L_24)
.L_24:
        /*006c*/ 	.word	0x00000000
        /*0070*/ 	.short	0x0000
        /*0072*/ 	.short	0x0000
        /*0074*/ 	.byte	0x00, 0xf4, 0x21, 0x00


	//----- nvinfo : EIATTR_SPARSE_MMA_MASK
	.align		4
.L_25:
        /*0078*/ 	.byte	0x03, 0x50
        /*007a*/ 	.short	0x0000


	//----- nvinfo : EIATTR_MAXREG_COUNT
	.align		4
        /*007c*/ 	.byte	0x03, 0x1b
        /*007e*/ 	.short	0x00ff


	//----- nvinfo : EIATTR_EXIT_INSTR_OFFSETS
	.align		4
        /*0080*/ 	.byte	0x04, 0x1c
        /*0082*/ 	.short	(.L_27 - .L_26)


	//   ....[0]....
.L_26:
        /*0084*/ 	.word	0x00000470


	//   ....[1]....
        /*0088*/ 	.word	0x00000490


	//----- nvinfo : EIATTR_REQNTID
	.align		4
.L_27:
        /*008c*/ 	.byte	0x04, 0x10
        /*008e*/ 	.short	(.L_29 - .L_28)
.L_28:
        /*0090*/ 	.word	0x00000080
        /*0094*/ 	.word	0x00000001
        /*0098*/ 	.word	0x00000001


	//----- nvinfo : EIATTR_CBANK_PARAM_SIZE
	.align		4
.L_29:
        /*009c*/ 	.byte	0x03, 0x19
        /*009e*/ 	.short	0x0034


	//----- nvinfo : EIATTR_PARAM_CBANK
	.align		4
        /*00a0*/ 	.byte	0x04, 0x0a
        /*00a2*/ 	.short	(.L_31 - .L_30)
	.align		4
.L_30:
        /*00a4*/ 	.word	index@(.nv.constant0.triton_poi_fused__native_batch_norm_legit_no_training_hardtanh_9)
        /*00a8*/ 	.short	0x0210
        /*00aa*/ 	.short	0x0034


	//----- nvinfo : EIATTR_SW_WAR
	.align		4
.L_31:
        /*00ac*/ 	.byte	0x04, 0x36
        /*00ae*/ 	.short	(.L_33 - .L_32)
.L_32:
        /*00b0*/ 	.word	0x00000008
.L_33:


//--------------------- .nv.callgraph             --------------------------
	.section	.nv.callgraph,"",@"SHT_CUDA_CALLGRAPH"
	.align	4
	.sectionentsize	8
	.align		4
        /*0000*/ 	.word	0x00000000
	.align		4
        /*0004*/ 	.word	0xffffffff
	.align		4
        /*0008*/ 	.word	0x00000000
	.align		4
        /*000c*/ 	.word	0xfffffffe
	.align		4
        /*0010*/ 	.word	0x00000000
	.align		4
        /*0014*/ 	.word	0xfffffffd
	.align		4
        /*0018*/ 	.word	0x00000000
	.align		4
        /*001c*/ 	.word	0xfffffffc


//--------------------- .nv.constant4             --------------------------
	.section	.nv.constant4,"a",@progbits
	.align	8
	.align		8
.nv.constant4:
        /*0000*/ 	.dword	_$_str
	.align		8
        /*0008*/ 	.dword	_$_str_$_2


//--------------------- .text.triton_poi_fused__native_batch_norm_legit_no_training_hardtanh_9 --------------------------
	.section	.text.triton_poi_fused__native_batch_norm_legit_no_training_hardtanh_9,"ax",@progbits
	.align	128
        .global         triton_poi_fused__native_batch_norm_legit_no_training_hardtanh_9
        .type           triton_poi_fused__native_batch_norm_legit_no_training_hardtanh_9,@function
        .size           triton_poi_fused__native_batch_norm_legit_no_training_hardtanh_9,(.L_x_1 - triton_poi_fused__native_batch_norm_legit_no_training_hardtanh_9)
        .other          triton_poi_fused__native_batch_norm_legit_no_training_hardtanh_9,@"STO_CUDA_ENTRY STV_DEFAULT"
triton_poi_fused__native_batch_norm_legit_no_training_hardtanh_9:
.text.triton_poi_fused__native_batch_norm_legit_no_training_hardtanh_9:
[----:B------:R-:W0:Y:S01]  /*0000*/  LDC R1, c[0x0][0x28] ;  /* 0x00000a00ff017b82 */ /* 0x000e220000000800 */
[----:B------:R-:W1:Y:S07]  /*0010*/  S2R R0, SR_TID.X ;  /* 0x0000000000007919 */ /* 0x000e6e0000002100 */
[----:B------:R-:W2:Y:S01]  /*0020*/  LDC.64 R8, c[0x0][0x220] ;  /* 0x00008800ff087b82 */ /* 0x000ea20000000a00 */
[----:B------:R-:W-:Y:S01]  /*0030*/  ULDC.64 UR4, c[0x0][0x208] ;  /* 0x0000820000047ab9 */ /* 0x000fe20000000a00 */
[----:B------:R-:W3:Y:S06]  /*0040*/  S2R R3, SR_CTAID.X ;  /* 0x0000000000037919 */ /* 0x000eec0000002500 */
[----:B------:R-:W4:Y:S08]  /*0050*/  LDC.64 R14, c[0x0][0x218] ;  /* 0x00008600ff0e7b82 */ /* 0x000f300000000a00 */
[----:B------:R-:W5:Y:S08]  /*0060*/  LDC.64 R12, c[0x0][0x210] ;  /* 0x00008400ff0c7b82 */ /* 0x000f700000000a00 */
[----:B------:R-:W5:Y:S01]  /*0070*/  LDC.64 R16, c[0x0][0x228] ;  /* 0x00008a00ff107b82 */ /* 0x000f620000000a00 */
[----:B-1----:R-:W-:-:S07]  /*0080*/  IMAD.SHL.U32 R0, R0, 0x2, RZ ;  /* 0x0000000200007824 */ /* 0x002fce00078e00ff */
[----:B------:R-:W1:Y:S01]  /*0090*/  LDC.64 R18, c[0x0][0x230] ;  /* 0x00008c00ff127b82 */ /* 0x000e620000000a00 */
[----:B------:R-:W-:-:S04]  /*00a0*/  LOP3.LUT R0, R0, 0xfe, RZ, 0xc0, !PT ;  /* 0x000000fe00007812 */ /* 0x000fc800078ec0ff */
[----:B---3--:R-:W-:-:S04]  /*00b0*/  LEA R0, R3, R0, 0x8 ;  /* 0x0000000003007211 */ /* 0x008fc800078e40ff */
[C---:B------:R-:W-:Y:S01]  /*00c0*/  ISETP.GE.AND P0, PT, R0.reuse, 0x240, PT ;  /* 0x000002400000780c */ /* 0x040fe20003f06270 */
[----:B------:R-:W-:-:S05]  /*00d0*/  IMAD.HI R2, R0, 0x38e38e39, RZ ;  /* 0x38e38e3900027827 */ /* 0x000fca00078e02ff */
[----:B------:R-:W-:-:S04]  /*00e0*/  SHF.R.U32.HI R3, RZ, 0x1f, R2 ;  /* 0x0000001fff037819 */ /* 0x000fc80000011602 */
[----:B------:R-:W-:-:S05]  /*00f0*/  LEA.HI.SX32 R3, R2, R3, 0x1b ;  /* 0x0000000302037211 */ /* 0x000fca00078fdaff */
[----:B------:R-:W-:Y:S01]  /*0100*/  IMAD R11, R3, -0x90, R0 ;  /* 0xffffff70030b7824 */ /* 0x000fe200078e0200 */
[----:B------:R-:W-:-:S03]  /*0110*/  CS2R R2, SRZ ;  /* 0x0000000000027805 */ /* 0x000fc6000001ff00 */
[----:B--2---:R-:W-:-:S05]  /*0120*/  IMAD.WIDE R8, R11, 0x4, R8 ;  /* 0x000000040b087825 */ /* 0x004fca00078e0208 */
[----:B------:R2:W3:Y:S01]  /*0130*/  @!P0 LDG.E.EL.64 R2, desc[UR4][R8.64] ;  /* 0x0000000408028981 */ /* 0x0004e2000c2e1b00 */
[----:B------:R-:W-:Y:S02]  /*0140*/  CS2R R4, SRZ ;  /* 0x0000000000047805 */ /* 0x000fe4000001ff00 */
[----:B------:R-:W-:Y:S01]  /*0150*/  CS2R R6, SRZ ;  /* 0x0000000000067805 */ /* 0x000fe2000001ff00 */
[----:B----4-:R-:W-:-:S04]  /*0160*/  IMAD.WIDE R14, R11, 0x4, R14 ;  /* 0x000000040b0e7825 */ /* 0x010fc800078e020e */
[----:B-----5:R-:W-:Y:S01]  /*0170*/  IMAD.WIDE R12, R0, 0x4, R12 ;  /* 0x00000004000c7825 */ /* 0x020fe200078e020c */
[----:B------:R-:W4:Y:S01]  /*0180*/  @!P0 LDG.E.EL.64 R4, desc[UR4][R14.64] ;  /* 0x000000040e048981 */ /* 0x000f22000c2e1b00 */
[----:B--2---:R-:W-:Y:S02]  /*0190*/  CS2R R8, SRZ ;  /* 0x0000000000087805 */ /* 0x004fe4000001ff00 */
[C---:B0-----:R-:W-:Y:S01]  /*01a0*/  IMAD.WIDE R16, R11.reuse, 0x4, R16 ;  /* 0x000000040b107825 */ /* 0x041fe200078e0210 */
[----:B------:R0:W4:Y:S03]  /*01b0*/  @!P0 LDG.E.64 R6, desc[UR4][R12.64] ;  /* 0x000000040c068981 */ /* 0x000126000c1e1b00 */
[----:B-1----:R-:W-:Y:S01]  /*01c0*/  IMAD.WIDE R18, R11, 0x4, R18 ;  /* 0x000000040b127825 */ /* 0x002fe200078e0212 */
[----:B------:R-:W-:-:S04]  /*01d0*/  CS2R R10, SRZ ;  /* 0x00000000000a7805 */ /* 0x000fc8000001ff00 */
[----:B------:R-:W2:Y:S04]  /*01e0*/  @!P0 LDG.E.EL.64 R8, desc[UR4][R18.64] ;  /* 0x0000000412088981 */ /* 0x000ea8000c2e1b00 */
[----:B------:R-:W2:Y:S01]  /*01f0*/  @!P0 LDG.E.EL.64 R10, desc[UR4][R16.64] ;  /* 0x00000004100a8981 */ /* 0x000ea2000c2e1b00 */
[----:B0-----:R-:W-:Y:S02]  /*0200*/  IMAD.MOV.U32 R13, RZ, RZ, 0x3e800000 ;  /* 0x3e800000ff0d7424 */ /* 0x001fe400078e00ff */
[----:B---3--:R-:W-:Y:S01]  /*0210*/  FADD R2, R2, 9.9999997473787516356e-06 ;  /* 0x3727c5ac02027421 */ /* 0x008fe20000000000 */
[----:B------:R-:W-:-:S03]  /*0220*/  FADD R3, R3, 9.9999997473787516356e-06 ;  /* 0x3727c5ac03037421 */ /* 0x000fc60000000000 */
[----:B------:R-:W0:Y:S08]  /*0230*/  MUFU.SQRT R20, R2 ;  /* 0x0000000200147308 */ /* 0x000e300000002000 */
[----:B------:R-:W1:Y:S01]  /*0240*/  MUFU.SQRT R14, R3 ;  /* 0x00000003000e7308 */ /* 0x000e620000002000 */
[C---:B0-----:R-:W-:Y:S02]  /*0250*/  FSETP.GT.AND P1, PT, R20.reuse, 8.50705917302346158658e+37, PT ;  /* 0x7e8000001400780b */ /* 0x041fe40003f24000 */
[----:B------:R-:W-:-:S02]  /*0260*/  FSETP.GEU.AND P3, PT, R20, 1.175494350822287508e-38, PT ;  /* 0x008000001400780b */ /* 0x000fc40003f6e000 */
[C---:B-1----:R-:W-:Y:S02]  /*0270*/  FSETP.GT.AND P2, PT, R14.reuse, 8.50705917302346158658e+37, PT ;  /* 0x7e8000000e00780b */ /* 0x042fe40003f44000 */
[----:B------:R-:W-:-:S07]  /*0280*/  FSETP.GEU.AND P4, PT, R14, 1.175494350822287508e-38, PT ;  /* 0x008000000e00780b */ /* 0x000fce0003f8e000 */
[----:B------:R-:W-:-:S04]  /*0290*/  @P1 FMUL R20, R20, 0.25 ;  /* 0x3e80000014141820 */ /* 0x000fc80000400000 */
[----:B------:R-:W-:Y:S01]  /*02a0*/  @!P3 FMUL R20, R20, 16777216 ;  /* 0x4b8000001414b820 */ /* 0x000fe20000400000 */
[----:B------:R-:W-:-:S04]  /*02b0*/  @P2 FMUL R14, R14, 0.25 ;  /* 0x3e8000000e0e2820 */ /* 0x000fc80000400000 */
[----:B------:R-:W-:Y:S01]  /*02c0*/  @!P4 FMUL R14, R14, 16777216 ;  /* 0x4b8000000e0ec820 */ /* 0x000fe20000400000 */
[----:B------:R-:W0:Y:S01]  /*02d0*/  MUFU.RCP R20, R20 ;  /* 0x0000001400147308 */ /* 0x000e220000001000 */
[----:B------:R-:W-:-:S07]  /*02e0*/  FSEL R3, R13, 1, P1 ;  /* 0x3f8000000d037808 */ /* 0x000fce0000800000 */
[----:B------:R-:W1:Y:S01]  /*02f0*/  MUFU.RCP R14, R14 ;  /* 0x0000000e000e7308 */ /* 0x000e620000001000 */
[----:B------:R-:W-:Y:S01]  /*0300*/  FSEL R13, R13, 1, P2 ;  /* 0x3f8000000d0d7808 */ /* 0x000fe20001000000 */
[----:B------:R-:W-:Y:S01]  /*0310*/  @!P3 FMUL R3, R3, 16777216 ;  /* 0x4b8000000303b820 */ /* 0x000fe20000400000 */
[----:B----4-:R-:W-:-:S03]  /*0320*/  FADD R4, -R4, R6 ;  /* 0x0000000604047221 */ /* 0x010fc60000000100 */
[----:B------:R-:W-:Y:S01]  /*0330*/  @!P4 FMUL R13, R13, 16777216 ;  /* 0x4b8000000d0dc820 */ /* 0x000fe20000400000 */
[----:B0-----:R-:W-:Y:S01]  /*0340*/  FMUL R3, R20, R3 ;  /* 0x0000000314037220 */ /* 0x001fe20000400000 */
[----:B------:R-:W-:-:S03]  /*0350*/  FADD R5, -R5, R7 ;  /* 0x0000000705057221 */ /* 0x000fc60000000100 */
[----:B------:R-:W-:Y:S01]  /*0360*/  FMUL R7, R4, R3 ;  /* 0x0000000304077220 */ /* 0x000fe20000400000 */
[----:B-1----:R-:W-:-:S03]  /*0370*/  FMUL R2, R14, R13 ;  /* 0x0000000d0e027220 */ /* 0x002fc60000400000 */
[----:B--2---:R-:W-:Y:S01]  /*0380*/  FFMA R7, R7, R10, R8 ;  /* 0x0000000a07077223 */ /* 0x004fe20000000008 */
[----:B------:R-:W-:Y:S02]  /*0390*/  FMUL R4, R5, R2 ;  /* 0x0000000205047220 */ /* 0x000fe40000400000 */
[----:B------:R-:W0:Y:S02]  /*03a0*/  LDC.64 R2, c[0x0][0x238] ;  /* 0x00008e00ff027b82 */ /* 0x000e240000000a00 */
[----:B------:R-:W-:Y:S01]  /*03b0*/  FFMA R4, R4, R11, R9 ;  /* 0x0000000b04047223 */ /* 0x000fe20000000009 */
[----:B------:R-:W-:-:S04]  /*03c0*/  FSETP.GTU.AND P1, PT, R7, RZ, PT ;  /* 0x000000ff0700720b */ /* 0x000fc80003f2c000 */
[C---:B------:R-:W-:Y:S02]  /*03d0*/  FSETP.GTU.AND P2, PT, R4.reuse, RZ, PT ;  /* 0x000000ff0400720b */ /* 0x040fe40003f4c000 */
[----:B------:R-:W-:Y:S02]  /*03e0*/  FSEL R6, R7, RZ, P1 ;  /* 0x000000ff07067208 */ /* 0x000fe40000800000 */
[----:B------:R-:W-:Y:S02]  /*03f0*/  FSEL R7, R4, RZ, P2 ;  /* 0x000000ff04077208 */ /* 0x000fe40001000000 */
[C---:B------:R-:W-:Y:S02]  /*0400*/  FSETP.GEU.AND P3, PT, R6.reuse, 6, PT ;  /* 0x40c000000600780b */ /* 0x040fe40003f6e000 */
[----:B------:R-:W-:Y:S02]  /*0410*/  FSETP.GEU.AND P4, PT, R7, 6, PT ;  /* 0x40c000000700780b */ /* 0x000fe40003f8e000 */
[----:B------:R-:W-:-:S02]  /*0420*/  FSETP.NAN.AND P1, PT, R6, R6, PT ;  /* 0x000000060600720b */ /* 0x000fc40003f28000 */
[----:B------:R-:W-:Y:S01]  /*0430*/  FSETP.NAN.AND P2, PT, R7, R7, PT ;  /* 0x000000070700720b */ /* 0x000fe20003f48000 */
[----:B0-----:R-:W-:-:S06]  /*0440*/  IMAD.WIDE R2, R0, 0x4, R2 ;  /* 0x0000000400027825 */ /* 0x001fcc00078e0202 */
[----:B------:R-:W-:Y:S02]  /*0450*/  @P3 SEL R6, R6, 0x40c00000, P1 ;  /* 0x40c0000006063807 */ /* 0x000fe40000800000 */
[----:B------:R-:W-:Y:S01]  /*0460*/  @P4 SEL R7, R7, 0x40c00000, P2 ;  /* 0x40c0000007074807 */ /* 0x000fe20001000000 */
[----:B------:R-:W-:Y:S06]  /*0470*/  @P0 EXIT ;  /* 0x000000000000094d */ /* 0x000fec0003800000 */
[----:B------:R-:W-:Y:S01]  /*0480*/  STG.E.64 desc[UR4][R2.64], R6 ;  /* 0x0000000602007986 */ /* 0x000fe2000c101b04 */
[----:B------:R-:W-:Y:S05]  /*0490*/  EXIT ;  /* 0x000000000000794d */ /* 0x000fea0003800000 */
.L_x_0:
[----:B------:R-:W-:-:S00]  /*04a0*/  BRA `(.L_x_0) ;  /* 0xfffffffc00fc7947 */ /* 0x000fc0000383ffff */
[----:B------:R-:W-:-:S00]  /*04b0*/  NOP ;  /* 0x0000000000007918 */ /* 0x000fc00000000000 */
        /* <DEDUP_REMOVED lines=12> */
.L_x_1:


//--------------------- .nv.global.init           --------------------------
	.section	.nv.global.init,"aw",@progbits
.nv.global.init:
	.type		_$_str,@object
	.size		_$_str,(_$_str_$_2 - _$_str)
_$_str:
        /*0000*/ 	.byte	0x5f, 0x5f, 0x43, 0x55, 0x44, 0x41, 0x5f, 0x46, 0x54, 0x5a, 0x00
	.type		_$_str_$_2,@object
	.size		_$_str_$_2,(.L_1 - _$_str_$_2)
_$_str_$_2:
        /*000b*/ 	.byte	0x5f, 0x5f, 0x43, 0x55, 0x44, 0x41, 0x5f, 0x50, 0x52, 0x45, 0x43, 0x5f, 0x53, 0x51, 0x52, 0x54
        /*001b*/ 	.byte	0x00
.L_1:


//--------------------- .nv.constant0.triton_poi_fused__native_batch_norm_legit_no_training_hardtanh_9 --------------------------
	.section	.nv.constant0.triton_poi_fused__native_batch_norm_legit_no_training_hardtanh_9,"a",@progbits
	.sectionflags	@""
	.align	4
.nv.constant0.triton_poi_fused__native_batch_norm_legit_no_training_hardtanh_9:
	.zero		580
